//
// Generated by NVIDIA NVVM Compiler
//
// Compiler Build ID: CL-36424714
// Cuda compilation tools, release 13.0, V13.0.88
// Based on NVVM 20.0.0
//

.version 9.0
.target sm_100
.address_size 64

	// .globl	_Z9VectorAddPfS_S_i

.visible .entry _Z9VectorAddPfS_S_i(
	.param .u64 .ptr .align 1 _Z9VectorAddPfS_S_i_param_0,
	.param .u64 .ptr .align 1 _Z9VectorAddPfS_S_i_param_1,
	.param .u64 .ptr .align 1 _Z9VectorAddPfS_S_i_param_2,
	.param .u32 _Z9VectorAddPfS_S_i_param_3
)
{
	.reg .pred 	%p<10>;
	.reg .b32 	%r<23>;
	.reg .b32 	%f<88>;
	.reg .b64 	%rd<40>;

	ld.param.u64 	%rd22, [_Z9VectorAddPfS_S_i_param_0];
	ld.param.u64 	%rd23, [_Z9VectorAddPfS_S_i_param_1];
	ld.param.u64 	%rd24, [_Z9VectorAddPfS_S_i_param_2];
	ld.param.u32 	%r16, [_Z9VectorAddPfS_S_i_param_3];
	cvta.to.global.u64 	%rd1, %rd22;
	cvta.to.global.u64 	%rd2, %rd24;
	cvta.to.global.u64 	%rd3, %rd23;
	setp.lt.s32 	%p1, %r16, 1;
	@%p1 bra 	$L__BB0_13;
	and.b32  	%r1, %r16, 15;
	setp.lt.u32 	%p2, %r16, 16;
	mov.b32 	%r20, 0;
	@%p2 bra 	$L__BB0_4;
	and.b32  	%r20, %r16, 2147483632;
	neg.s32 	%r18, %r20;
	add.s64 	%rd36, %rd3, 32;
	add.s64 	%rd35, %rd2, 32;
	add.s64 	%rd34, %rd1, 32;
$L__BB0_3:
	.pragma "nounroll";
	ld.global.f32 	%f1, [%rd36+-32];
	ld.global.f32 	%f2, [%rd35+-32];
	add.f32 	%f3, %f1, %f2;
	st.global.f32 	[%rd34+-32], %f3;
	ld.global.f32 	%f4, [%rd36+-28];
	ld.global.f32 	%f5, [%rd35+-28];
	add.f32 	%f6, %f4, %f5;
	st.global.f32 	[%rd34+-28], %f6;
	ld.global.f32 	%f7, [%rd36+-24];
	ld.global.f32 	%f8, [%rd35+-24];
	add.f32 	%f9, %f7, %f8;
	st.global.f32 	[%rd34+-24], %f9;
	ld.global.f32 	%f10, [%rd36+-20];
	ld.global.f32 	%f11, [%rd35+-20];
	add.f32 	%f12, %f10, %f11;
	st.global.f32 	[%rd34+-20], %f12;
	ld.global.f32 	%f13, [%rd36+-16];
	ld.global.f32 	%f14, [%rd35+-16];
	add.f32 	%f15, %f13, %f14;
	st.global.f32 	[%rd34+-16], %f15;
	ld.global.f32 	%f16, [%rd36+-12];
	ld.global.f32 	%f17, [%rd35+-12];
	add.f32 	%f18, %f16, %f17;
	st.global.f32 	[%rd34+-12], %f18;
	ld.global.f32 	%f19, [%rd36+-8];
	ld.global.f32 	%f20, [%rd35+-8];
	add.f32 	%f21, %f19, %f20;
	st.global.f32 	[%rd34+-8], %f21;
	ld.global.f32 	%f22, [%rd36+-4];
	ld.global.f32 	%f23, [%rd35+-4];
	add.f32 	%f24, %f22, %f23;
	st.global.f32 	[%rd34+-4], %f24;
	ld.global.f32 	%f25, [%rd36];
	ld.global.f32 	%f26, [%rd35];
	add.f32 	%f27, %f25, %f26;
	st.global.f32 	[%rd34], %f27;
	ld.global.f32 	%f28, [%rd36+4];
	ld.global.f32 	%f29, [%rd35+4];
	add.f32 	%f30, %f28, %f29;
	st.global.f32 	[%rd34+4], %f30;
	ld.global.f32 	%f31, [%rd36+8];
	ld.global.f32 	%f32, [%rd35+8];
	add.f32 	%f33, %f31, %f32;
	st.global.f32 	[%rd34+8], %f33;
	ld.global.f32 	%f34, [%rd36+12];
	ld.global.f32 	%f35, [%rd35+12];
	add.f32 	%f36, %f34, %f35;
	st.global.f32 	[%rd34+12], %f36;
	ld.global.f32 	%f37, [%rd36+16];
	ld.global.f32 	%f38, [%rd35+16];
	add.f32 	%f39, %f37, %f38;
	st.global.f32 	[%rd34+16], %f39;
	ld.global.f32 	%f40, [%rd36+20];
	ld.global.f32 	%f41, [%rd35+20];
	add.f32 	%f42, %f40, %f41;
	st.global.f32 	[%rd34+20], %f42;
	ld.global.f32 	%f43, [%rd36+24];
	ld.global.f32 	%f44, [%rd35+24];
	add.f32 	%f45, %f43, %f44;
	st.global.f32 	[%rd34+24], %f45;
	ld.global.f32 	%f46, [%rd36+28];
	ld.global.f32 	%f47, [%rd35+28];
	add.f32 	%f48, %f46, %f47;
	st.global.f32 	[%rd34+28], %f48;
	add.s32 	%r18, %r18, 16;
	add.s64 	%rd36, %rd36, 64;
	add.s64 	%rd35, %rd35, 64;
	add.s64 	%rd34, %rd34, 64;
	setp.ne.s32 	%p3, %r18, 0;
	@%p3 bra 	$L__BB0_3;
$L__BB0_4:
	setp.eq.s32 	%p4, %r1, 0;
	@%p4 bra 	$L__BB0_13;
	and.b32  	%r7, %r16, 7;
	setp.lt.u32 	%p5, %r1, 8;
	@%p5 bra 	$L__BB0_7;
	mul.wide.u32 	%rd25, %r20, 4;
	add.s64 	%rd26, %rd3, %rd25;
	ld.global.f32 	%f49, [%rd26];
	add.s64 	%rd27, %rd2, %rd25;
	ld.global.f32 	%f50, [%rd27];
	add.f32 	%f51, %f49, %f50;
	add.s64 	%rd28, %rd1, %rd25;
	st.global.f32 	[%rd28], %f51;
	ld.global.f32 	%f52, [%rd26+4];
	ld.global.f32 	%f53, [%rd27+4];
	add.f32 	%f54, %f52, %f53;
	st.global.f32 	[%rd28+4], %f54;
	ld.global.f32 	%f55, [%rd26+8];
	ld.global.f32 	%f56, [%rd27+8];
	add.f32 	%f57, %f55, %f56;
	st.global.f32 	[%rd28+8], %f57;
	ld.global.f32 	%f58, [%rd26+12];
	ld.global.f32 	%f59, [%rd27+12];
	add.f32 	%f60, %f58, %f59;
	st.global.f32 	[%rd28+12], %f60;
	ld.global.f32 	%f61, [%rd26+16];
	ld.global.f32 	%f62, [%rd27+16];
	add.f32 	%f63, %f61, %f62;
	st.global.f32 	[%rd28+16], %f63;
	ld.global.f32 	%f64, [%rd26+20];
	ld.global.f32 	%f65, [%rd27+20];
	add.f32 	%f66, %f64, %f65;
	st.global.f32 	[%rd28+20], %f66;
	ld.global.f32 	%f67, [%rd26+24];
	ld.global.f32 	%f68, [%rd27+24];
	add.f32 	%f69, %f67, %f68;
	st.global.f32 	[%rd28+24], %f69;
	ld.global.f32 	%f70, [%rd26+28];
	ld.global.f32 	%f71, [%rd27+28];
	add.f32 	%f72, %f70, %f71;
	st.global.f32 	[%rd28+28], %f72;
	add.s32 	%r20, %r20, 8;
$L__BB0_7:
	setp.eq.s32 	%p6, %r7, 0;
	@%p6 bra 	$L__BB0_13;
	and.b32  	%r10, %r16, 3;
	setp.lt.u32 	%p7, %r7, 4;
	@%p7 bra 	$L__BB0_10;
	mul.wide.u32 	%rd29, %r20, 4;
	add.s64 	%rd30, %rd3, %rd29;
	ld.global.f32 	%f73, [%rd30];
	add.s64 	%rd31, %rd2, %rd29;
	ld.global.f32 	%f74, [%rd31];
	add.f32 	%f75, %f73, %f74;
	add.s64 	%rd32, %rd1, %rd29;
	st.global.f32 	[%rd32], %f75;
	ld.global.f32 	%f76, [%rd30+4];
	ld.global.f32 	%f77, [%rd31+4];
	add.f32 	%f78, %f76, %f77;
	st.global.f32 	[%rd32+4], %f78;
	ld.global.f32 	%f79, [%rd30+8];
	ld.global.f32 	%f80, [%rd31+8];
	add.f32 	%f81, %f79, %f80;
	st.global.f32 	[%rd32+8], %f81;
	ld.global.f32 	%f82, [%rd30+12];
	ld.global.f32 	%f83, [%rd31+12];
	add.f32 	%f84, %f82, %f83;
	st.global.f32 	[%rd32+12], %f84;
	add.s32 	%r20, %r20, 4;
$L__BB0_10:
	setp.eq.s32 	%p8, %r10, 0;
	@%p8 bra 	$L__BB0_13;
	mul.wide.u32 	%rd33, %r20, 4;
	add.s64 	%rd39, %rd1, %rd33;
	add.s64 	%rd38, %rd2, %rd33;
	add.s64 	%rd37, %rd3, %rd33;
	neg.s32 	%r22, %r10;
$L__BB0_12:
	.pragma "nounroll";
	ld.global.f32 	%f85, [%rd37];
	ld.global.f32 	%f86, [%rd38];
	add.f32 	%f87, %f85, %f86;
	st.global.f32 	[%rd39], %f87;
	add.s64 	%rd39, %rd39, 4;
	add.s64 	%rd38, %rd38, 4;
	add.s64 	%rd37, %rd37, 4;
	add.s32 	%r22, %r22, 1;
	setp.ne.s32 	%p9, %r22, 0;
	@%p9 bra 	$L__BB0_12;
$L__BB0_13:
	ret;

}


// ===== COMPILED SASS (sm_100) =====

	.target	sm_100

	.elftype	@"ET_EXEC"


//--------------------- .note.nv.tkinfo           --------------------------
	.section	.note.nv.tkinfo,"",@"SHT_NOTE"
	.sectionflags	@"SHF_NOTE_NV_TKINFO"
	.tkinfo
        /*0018*/ 	.word	0x00000002
        /*0030*/ 	.string	""
        /*0030*/ 	.string	"ptxas"
        /*0030*/ 	.string	"Cuda compilation tools, release 13.0, V13.0.88"
        /*0030*/ 	.string	"Build cuda_13.0.r13.0/compiler.36424714_0"
        /*0030*/ 	.string	"-arch sm_100 -m 64 "



//--------------------- .note.nv.cuinfo           --------------------------
	.section	.note.nv.cuinfo,"",@"SHT_NOTE"
	.sectionflags	@"SHF_NOTE_NV_CUINFO"
        /*0018*/ 	.short	0x0002
        /*001a*/ 	.short	0x0064
        /*001c*/ 	.short	0x0082
	.zero		2


//--------------------- .nv.info                  --------------------------
	.section	.nv.info,"",@"SHT_CUDA_INFO"
	.align	4


	//----- nvinfo : EIATTR_REGCOUNT
	.align		4
        /*0000*/ 	.byte	0x04, 0x2f
        /*0002*/ 	.short	(.L_1 - .L_0)
	.align		4
.L_0:
        /*0004*/ 	.word	index@(_Z9VectorAddPfS_S_i)
        /*0008*/ 	.word	0x00000014


	//----- nvinfo : EIATTR_FRAME_SIZE
	.align		4
.L_1:
        /*000c*/ 	.byte	0x04, 0x11
        /*000e*/ 	.short	(.L_3 - .L_2)
	.align		4
.L_2:
        /*0010*/ 	.word	index@(_Z9VectorAddPfS_S_i)
        /*0014*/ 	.word	0x00000000


	//----- nvinfo : EIATTR_MIN_STACK_SIZE
	.align		4
.L_3:
        /*0018*/ 	.byte	0x04, 0x12
        /*001a*/ 	.short	(.L_5 - .L_4)
	.align		4
.L_4:
        /*001c*/ 	.word	index@(_Z9VectorAddPfS_S_i)
        /*0020*/ 	.word	0x00000000
.L_5:


//--------------------- .nv.compat                --------------------------
	.section	.nv.compat,"",@"SHT_CUDA_COMPAT_INFO"
	.align	4
        /*0000*/ 	.byte	0x02, 0x09, 0x00, 0x00, 0x02, 0x02, 0x01, 0x00, 0x02, 0x05, 0x05, 0x00, 0x03, 0x07, 0x01, 0x01
        /*0010*/ 	.byte	0x02, 0x03, 0x00, 0x00, 0x02, 0x06, 0x01, 0x00, 0x04, 0x0b, 0x08, 0x00, 0x09, 0x00, 0x00, 0x00
        /*0020*/ 	.byte	0x00, 0x00, 0x00, 0x00


//--------------------- .nv.info._Z9VectorAddPfS_S_i --------------------------
	.section	.nv.info._Z9VectorAddPfS_S_i,"",@"SHT_CUDA_INFO"
	.sectionflags	@""
	.align	4


	//----- nvinfo : EIATTR_CUDA_API_VERSION
	.align		4
        /*0000*/ 	.byte	0x04, 0x37
        /*0002*/ 	.short	(.L_7 - .L_6)
.L_6:
        /*0004*/ 	.word	0x00000082


	//----- nvinfo : EIATTR_KPARAM_INFO
	.align		4
.L_7:
        /*0008*/ 	.byte	0x04, 0x17
        /*000a*/ 	.short	(.L_9 - .L_8)
.L_8:
        /*000c*/ 	.word	0x00000000
        /*0010*/ 	.short	0x0003
        /*0012*/ 	.short	0x0018
        /*0014*/ 	.byte	0x00, 0xf0, 0x11, 0x00


	//----- nvinfo : EIATTR_KPARAM_INFO
	.align		4
.L_9:
        /*0018*/ 	.byte	0x04, 0x17
        /*001a*/ 	.short	(.L_11 - .L_10)
.L_10:
        /*001c*/ 	.word	0x00000000
        /*0020*/ 	.short	0x0002
        /*0022*/ 	.short	0x0010
        /*0024*/ 	.byte	0x00, 0xf5, 0x21, 0x00


	//----- nvinfo : EIATTR_KPARAM_INFO
	.align		4
.L_11:
        /*0028*/ 	.byte	0x04, 0x17
        /*002a*/ 	.short	(.L_13 - .L_12)
.L_12:
        /*002c*/ 	.word	0x00000000
        /*0030*/ 	.short	0x0001
        /*0032*/ 	.short	0x0008
        /*0034*/ 	.byte	0x00, 0xf5, 0x21, 0x00


	//----- nvinfo : EIATTR_KPARAM_INFO
	.align		4
.L_13:
        /*0038*/ 	.byte	0x04, 0x17
        /*003a*/ 	.short	(.L_15 - .L_14)
.L_14:
        /*003c*/ 	.word	0x00000000
        /*0040*/ 	.short	0x0000
        /*0042*/ 	.short	0x0000
        /*0044*/ 	.byte	0x00, 0xf5, 0x21, 0x00


	//----- nvinfo : EIATTR_SPARSE_MMA_MASK
	.align		4
.L_15:
        /*0048*/ 	.byte	0x03, 0x50
        /*004a*/ 	.short	0x0000


	//----- nvinfo : EIATTR_MAXREG_COUNT
	.align		4
        /*004c*/ 	.byte	0x03, 0x1b
        /*004e*/ 	.short	0x00ff


	//----- nvinfo : EIATTR_MERCURY_ISA_VERSION
	.align		4
        /*0050*/ 	.byte	0x03, 0x5f
        /*0052*/ 	.short	0x0101


	//----- nvinfo : EIATTR_VRC_CTA_INIT_COUNT
	.align		4
        /*0054*/ 	.byte	0x02, 0x4a
	.zero		1
	.zero		1


	//----- nvinfo : EIATTR_EXIT_INSTR_OFFSETS
	.align		4
        /*0058*/ 	.byte	0x04, 0x1c
        /*005a*/ 	.short	(.L_17 - .L_16)


	//   ....[0]....
.L_16:
        /*005c*/ 	.word	0x00000030


	//   ....[1]....
        /*0060*/ 	.word	0x00000680


	//   ....[2]....
        /*0064*/ 	.word	0x00000940


	//   ....[3]....
        /*0068*/ 	.word	0x00000b00


	//   ....[4]....
        /*006c*/ 	.word	0x00000ce0


	//----- nvinfo : EIATTR_CBANK_PARAM_SIZE
	.align		4
.L_17:
        /*0070*/ 	.byte	0x03, 0x19
        /*0072*/ 	.short	0x001c


	//----- nvinfo : EIATTR_PARAM_CBANK
	.align		4
        /*0074*/ 	.byte	0x04, 0x0a
        /*0076*/ 	.short	(.L_19 - .L_18)
	.align		4
.L_18:
        /*0078*/ 	.word	index@(.nv.constant0._Z9VectorAddPfS_S_i)
        /*007c*/ 	.short	0x0380
        /*007e*/ 	.short	0x001c


	//----- nvinfo : EIATTR_SW_WAR
	.align		4
.L_19:
        /*0080*/ 	.byte	0x04, 0x36
        /*0082*/ 	.short	(.L_21 - .L_20)
.L_20:
        /*0084*/ 	.word	0x00000008
.L_21:


//--------------------- .nv.callgraph             --------------------------
	.section	.nv.callgraph,"",@"SHT_CUDA_CALLGRAPH"
	.align	4
	.sectionentsize	8
	.align		4
        /*0000*/ 	.word	0x00000000
	.align		4
        /*0004*/ 	.word	0xffffffff
	.align		4
        /*0008*/ 	.word	0x00000000
	.align		4
        /*000c*/ 	.word	0xfffffffe
	.align		4
        /*0010*/ 	.word	0x00000000
	.align		4
        /*0014*/ 	.word	0xfffffffd
	.align		4
        /*0018*/ 	.word	0x00000000
	.align		4
        /*001c*/ 	.word	0xfffffffc


//--------------------- .text._Z9VectorAddPfS_S_i --------------------------
	.section	.text._Z9VectorAddPfS_S_i,"ax",@progbits
	.align	128
        .global         _Z9VectorAddPfS_S_i
        .type           _Z9VectorAddPfS_S_i,@function
        .size           _Z9VectorAddPfS_S_i,(.L_x_6 - _Z9VectorAddPfS_S_i)
        .other          _Z9VectorAddPfS_S_i,@"STO_CUDA_ENTRY STV_DEFAULT"
_Z9VectorAddPfS_S_i:
.text._Z9VectorAddPfS_S_i:
[----:B------:R-:W-:Y:S08]  /*0000*/  LDC R1, c[0x0][0x37c] ;  /* 0x0000df00ff017b82 */ /* 0x000ff00000000800 */
[----:B------:R-:W0:Y:S02]  /*0010*/  LDC R2, c[0x0][0x398] ;  /* 0x0000e600ff027b82 */ /* 0x000e240000000800 */
[----:B0-----:R-:W-:-:S13]  /*0020*/  ISETP.GE.AND P0, PT, R2, 0x1, PT ;  /* 0x000000010200780c */ /* 0x001fda0003f06270 */
[----:B------:R-:W-:Y:S05]  /*0030*/  @!P0 EXIT ;  /* 0x000000000000894d */ /* 0x000fea0003800000 */
[C---:B------:R-:W-:Y:S01]  /*0040*/  ISETP.GE.U32.AND P1, PT, R2.reuse, 0x10, PT ;  /* 0x000000100200780c */ /* 0x040fe20003f26070 */
[----:B------:R-:W0:Y:S01]  /*0050*/  LDCU.64 UR10, c[0x0][0x358] ;  /* 0x00006b00ff0a77ac */ /* 0x000e220008000a00 */
[----:B------:R-:W-:Y:S01]  /*0060*/  LOP3.LUT R12, R2, 0xf, RZ, 0xc0, !PT ;  /* 0x0000000f020c7812 */ /* 0x000fe200078ec0ff */
[----:B------:R-:W-:-:S03]  /*0070*/  HFMA2 R0, -RZ, RZ, 0, 0 ;  /* 0x00000000ff007431 */ /* 0x000fc600000001ff */
[----:B------:R-:W-:-:S07]  /*0080*/  ISETP.NE.AND P0, PT, R12, RZ, PT ;  /* 0x000000ff0c00720c */ /* 0x000fce0003f05270 */
[----:B------:R-:W-:Y:S06]  /*0090*/  @!P1 BRA `(.L_x_0) ;  /* 0x0000000400789947 */ /* 0x000fec0003800000 */
[----:B------:R-:W1:Y:S01]  /*00a0*/  LDCU.128 UR12, c[0x0][0x380] ;  /* 0x00007000ff0c77ac */ /* 0x000e620008000c00 */
[----:B------:R-:W-:Y:S01]  /*00b0*/  LOP3.LUT R0, R2, 0x7ffffff0, RZ, 0xc0, !PT ;  /* 0x7ffffff002007812 */ /* 0x000fe200078ec0ff */
[----:B------:R-:W2:Y:S03]  /*00c0*/  LDCU.64 UR6, c[0x0][0x390] ;  /* 0x00007200ff0677ac */ /* 0x000ea60008000a00 */
[----:B------:R-:W-:Y:S01]  /*00d0*/  IADD3 R3, PT, PT, -R0, RZ, RZ ;  /* 0x000000ff00037210 */ /* 0x000fe20007ffe1ff */
[----:B-1----:R-:W-:Y:S02]  /*00e0*/  UIADD3 UR8, UP0, UPT, UR14, 0x20, URZ ;  /* 0x000000200e087890 */ /* 0x002fe4000ff1e0ff */
[----:B------:R-:W-:Y:S02]  /*00f0*/  UIADD3 UR4, UP2, UPT, UR12, 0x20, URZ ;  /* 0x000000200c047890 */ /* 0x000fe4000ff5e0ff */
[----:B--2---:R-:W-:-:S02]  /*0100*/  UIADD3 UR6, UP1, UPT, UR6, 0x20, URZ ;  /* 0x0000002006067890 */ /* 0x004fc4000ff3e0ff */
[----:B------:R-:W-:Y:S01]  /*0110*/  UIADD3.X UR9, UPT, UPT, URZ, UR15, URZ, UP0, !UPT ;  /* 0x0000000fff097290 */ /* 0x000fe200087fe4ff */
[----:B------:R-:W-:Y:S01]  /*0120*/  MOV R16, UR8 ;  /* 0x0000000800107c02 */ /* 0x000fe20008000f00 */
[----:B------:R-:W-:Y:S01]  /*0130*/  UIADD3.X UR5, UPT, UPT, URZ, UR13, URZ, UP2, !UPT ;  /* 0x0000000dff057290 */ /* 0x000fe200097fe4ff */
[----:B------:R-:W-:Y:S01]  /*0140*/  MOV R10, UR4 ;  /* 0x00000004000a7c02 */ /* 0x000fe20008000f00 */
[----:B------:R-:W-:Y:S01]  /*0150*/  UIADD3.X UR7, UPT, UPT, URZ, UR7, URZ, UP1, !UPT ;  /* 0x00000007ff077290 */ /* 0x000fe20008ffe4ff */
[----:B------:R-:W-:Y:S01]  /*0160*/  IMAD.U32 R11, RZ, RZ, UR6 ;  /* 0x00000006ff0b7e24 */ /* 0x000fe2000f8e00ff */
[----:B------:R-:W-:Y:S02]  /*0170*/  MOV R5, UR9 ;  /* 0x0000000900057c02 */ /* 0x000fe40008000f00 */
[----:B------:R-:W-:Y:S02]  /*0180*/  IMAD.U32 R13, RZ, RZ, UR5 ;  /* 0x00000005ff0d7e24 */ /* 0x000fe4000f8e00ff */
[----:B------:R-:W-:-:S07]  /*0190*/  MOV R14, UR7 ;  /* 0x00000007000e7c02 */ /* 0x000fce0008000f00 */
.L_x_1:
[----:B------:R-:W-:Y:S02]  /*01a0*/  MOV R4, R16 ;  /* 0x0000001000047202 */ /* 0x000fe40000000f00 */
[----:B------:R-:W-:Y:S02]  /*01b0*/  MOV R6, R11 ;  /* 0x0000000b00067202 */ /* 0x000fe40000000f00 */
[----:B------:R-:W-:Y:S01]  /*01c0*/  MOV R7, R14 ;  /* 0x0000000e00077202 */ /* 0x000fe20000000f00 */
[----:B0-2---:R-:W2:Y:S04]  /*01d0*/  LDG.E R8, desc[UR10][R4.64+-0x20] ;  /* 0xffffe00a04087981 */ /* 0x005ea8000c1e1900 */
[----:B------:R-:W2:Y:S02]  /*01e0*/  LDG.E R9, desc[UR10][R6.64+-0x20] ;  /* 0xffffe00a06097981 */ /* 0x000ea4000c1e1900 */
[----:B--2---:R-:W-:Y:S01]  /*01f0*/  FADD R11, R8, R9 ;  /* 0x00000009080b7221 */ /* 0x004fe20000000000 */
[----:B------:R-:W-:Y:S01]  /*0200*/  IMAD.MOV.U32 R8, RZ, RZ, R10 ;  /* 0x000000ffff087224 */ /* 0x000fe200078e000a */
[----:B------:R-:W-:-:S05]  /*0210*/  MOV R9, R13 ;  /* 0x0000000d00097202 */ /* 0x000fca0000000f00 */
[----:B------:R0:W-:Y:S04]  /*0220*/  STG.E desc[UR10][R8.64+-0x20], R11 ;  /* 0xffffe00b08007986 */ /* 0x0001e8000c10190a */
[----:B------:R-:W2:Y:S04]  /*0230*/  LDG.E R10, desc[UR10][R4.64+-0x1c] ;  /* 0xffffe40a040a7981 */ /* 0x000ea8000c1e1900 */
[----:B------:R-:W2:Y:S02]  /*0240*/  LDG.E R13, desc[UR10][R6.64+-0x1c] ;  /* 0xffffe40a060d7981 */ /* 0x000ea4000c1e1900 */
[----:B--2---:R-:W-:-:S05]  /*0250*/  FADD R13, R10, R13 ;  /* 0x0000000d0a0d7221 */ /* 0x004fca0000000000 */
[----:B------:R1:W-:Y:S04]  /*0260*/  STG.E desc[UR10][R8.64+-0x1c], R13 ;  /* 0xffffe40d08007986 */ /* 0x0003e8000c10190a */
[----:B------:R-:W2:Y:S04]  /*0270*/  LDG.E R10, desc[UR10][R4.64+-0x18] ;  /* 0xffffe80a040a7981 */ /* 0x000ea8000c1e1900 */
[----:B------:R-:W2:Y:S02]  /*0280*/  LDG.E R15, desc[UR10][R6.64+-0x18] ;  /* 0xffffe80a060f7981 */ /* 0x000ea4000c1e1900 */
[----:B--2---:R-:W-:-:S05]  /*0290*/  FADD R15, R10, R15 ;  /* 0x0000000f0a0f7221 */ /* 0x004fca0000000000 */
[----:B------:R2:W-:Y:S04]  /*02a0*/  STG.E desc[UR10][R8.64+-0x18], R15 ;  /* 0xffffe80f08007986 */ /* 0x0005e8000c10190a */
[----:B------:R-:W3:Y:S04]  /*02b0*/  LDG.E R10, desc[UR10][R4.64+-0x14] ;  /* 0xffffec0a040a7981 */ /* 0x000ee8000c1e1900 */
[----:B------:R-:W3:Y:S02]  /*02c0*/  LDG.E R17, desc[UR10][R6.64+-0x14] ;  /* 0xffffec0a06117981 */ /* 0x000ee4000c1e1900 */
[----:B---3--:R-:W-:-:S05]  /*02d0*/  FADD R17, R10, R17 ;  /* 0x000000110a117221 */ /* 0x008fca0000000000 */
[----:B------:R3:W-:Y:S04]  /*02e0*/  STG.E desc[UR10][R8.64+-0x14], R17 ;  /* 0xffffec1108007986 */ /* 0x0007e8000c10190a */
[----:B------:R-:W4:Y:S04]  /*02f0*/  LDG.E R10, desc[UR10][R4.64+-0x10] ;  /* 0xfffff00a040a7981 */ /* 0x000f28000c1e1900 */
[----:B0-----:R-:W4:Y:S02]  /*0300*/  LDG.E R11, desc[UR10][R6.64+-0x10] ;  /* 0xfffff00a060b7981 */ /* 0x001f24000c1e1900 */
[----:B----4-:R-:W-:-:S05]  /*0310*/  FADD R11, R10, R11 ;  /* 0x0000000b0a0b7221 */ /* 0x010fca0000000000 */
[----:B------:R0:W-:Y:S04]  /*0320*/  STG.E desc[UR10][R8.64+-0x10], R11 ;  /* 0xfffff00b08007986 */ /* 0x0001e8000c10190a */
[----:B------:R-:W4:Y:S04]  /*0330*/  LDG.E R10, desc[UR10][R4.64+-0xc] ;  /* 0xfffff40a040a7981 */ /* 0x000f28000c1e1900 */
[----:B-1----:R-:W4:Y:S02]  /*0340*/  LDG.E R13, desc[UR10][R6.64+-0xc] ;  /* 0xfffff40a060d7981 */ /* 0x002f24000c1e1900 */
[----:B----4-:R-:W-:-:S05]  /*0350*/  FADD R13, R10, R13 ;  /* 0x0000000d0a0d7221 */ /* 0x010fca0000000000 */
[----:B------:R1:W-:Y:S04]  /*0360*/  STG.E desc[UR10][R8.64+-0xc], R13 ;  /* 0xfffff40d08007986 */ /* 0x0003e8000c10190a */
[----:B------:R-:W4:Y:S04]  /*0370*/  LDG.E R10, desc[UR10][R4.64+-0x8] ;  /* 0xfffff80a040a7981 */ /* 0x000f28000c1e1900 */
[----:B--2---:R-:W4:Y:S02]  /*0380*/  LDG.E R15, desc[UR10][R6.64+-0x8] ;  /* 0xfffff80a060f7981 */ /* 0x004f24000c1e1900 */
[----:B----4-:R-:W-:-:S05]  /*0390*/  FADD R15, R10, R15 ;  /* 0x0000000f0a0f7221 */ /* 0x010fca0000000000 */
[----:B------:R2:W-:Y:S04]  /*03a0*/  STG.E desc[UR10][R8.64+-0x8], R15 ;  /* 0xfffff80f08007986 */ /* 0x0005e8000c10190a */
[----:B------:R-:W4:Y:S04]  /*03b0*/  LDG.E R10, desc[UR10][R4.64+-0x4] ;  /* 0xfffffc0a040a7981 */ /* 0x000f28000c1e1900 */
[----:B---3--:R-:W4:Y:S02]  /*03c0*/  LDG.E R17, desc[UR10][R6.64+-0x4] ;  /* 0xfffffc0a06117981 */ /* 0x008f24000c1e1900 */
[----:B----4-:R-:W-:-:S05]  /*03d0*/  FADD R17, R10, R17 ;  /* 0x000000110a117221 */ /* 0x010fca0000000000 */
        /* <DEDUP_REMOVED lines=26> */
[----:B--2---:R-:W4:Y:S01]  /*0580*/  LDG.E R15, desc[UR10][R6.64+0x18] ;  /* 0x0000180a060f7981 */ /* 0x004f22000c1e1900 */
[----:B------:R-:W-:Y:S01]  /*0590*/  IADD3 R3, PT, PT, R3, 0x10, RZ ;  /* 0x0000001003037810 */ /* 0x000fe20007ffe0ff */
[----:B----4-:R-:W-:-:S05]  /*05a0*/  FADD R15, R10, R15 ;  /* 0x0000000f0a0f7221 */ /* 0x010fca0000000000 */
[----:B------:R2:W-:Y:S04]  /*05b0*/  STG.E desc[UR10][R8.64+0x18], R15 ;  /* 0x0000180f08007986 */ /* 0x0005e8000c10190a */
[----:B------:R4:W5:Y:S04]  /*05c0*/  LDG.E R10, desc[UR10][R4.64+0x1c] ;  /* 0x00001c0a040a7981 */ /* 0x000968000c1e1900 */
[----:B---3--:R-:W5:Y:S01]  /*05d0*/  LDG.E R17, desc[UR10][R6.64+0x1c] ;  /* 0x00001c0a06117981 */ /* 0x008f62000c1e1900 */
[----:B------:R-:W-:Y:S02]  /*05e0*/  ISETP.NE.AND P1, PT, R3, RZ, PT ;  /* 0x000000ff0300720c */ /* 0x000fe40003f25270 */
[----:B0-----:R-:W-:-:S02]  /*05f0*/  IADD3 R11, P3, PT, R6, 0x40, RZ ;  /* 0x00000040060b7810 */ /* 0x001fc40007f7e0ff */
[----:B------:R-:W-:-:S03]  /*0600*/  IADD3 R16, P2, PT, R4, 0x40, RZ ;  /* 0x0000004004107810 */ /* 0x000fc60007f5e0ff */
[----:B------:R-:W-:Y:S01]  /*0610*/  IMAD.X R14, RZ, RZ, R7, P3 ;  /* 0x000000ffff0e7224 */ /* 0x000fe200018e0607 */
[----:B----4-:R-:W-:Y:S01]  /*0620*/  IADD3.X R5, PT, PT, RZ, R5, RZ, P2, !PT ;  /* 0x00000005ff057210 */ /* 0x010fe200017fe4ff */
[----:B-----5:R-:W-:Y:S01]  /*0630*/  FADD R17, R10, R17 ;  /* 0x000000110a117221 */ /* 0x020fe20000000000 */
[----:B------:R-:W-:-:S04]  /*0640*/  IADD3 R10, P4, PT, R8, 0x40, RZ ;  /* 0x00000040080a7810 */ /* 0x000fc80007f9e0ff */
[----:B------:R2:W-:Y:S01]  /*0650*/  STG.E desc[UR10][R8.64+0x1c], R17 ;  /* 0x00001c1108007986 */ /* 0x0005e2000c10190a */
[----:B-1----:R-:W-:Y:S01]  /*0660*/  IADD3.X R13, PT, PT, RZ, R9, RZ, P4, !PT ;  /* 0x00000009ff0d7210 */ /* 0x002fe200027fe4ff */
[----:B------:R-:W-:Y:S07]  /*0670*/  @P1 BRA `(.L_x_1) ;  /* 0xfffffff800c81947 */ /* 0x000fee000383ffff */
.L_x_0:
[----:B0-----:R-:W-:Y:S05]  /*0680*/  @!P0 EXIT ;  /* 0x000000000000894d */ /* 0x001fea0003800000 */
[----:B------:R-:W-:Y:S02]  /*0690*/  ISETP.GE.U32.AND P0, PT, R12, 0x8, PT ;  /* 0x000000080c00780c */ /* 0x000fe40003f06070 */
[----:B------:R-:W-:-:S04]  /*06a0*/  LOP3.LUT R14, R2, 0x7, RZ, 0xc0, !PT ;  /* 0x00000007020e7812 */ /* 0x000fc800078ec0ff */
[----:B------:R-:W-:-:S07]  /*06b0*/  ISETP.NE.AND P1, PT, R14, RZ, PT ;  /* 0x000000ff0e00720c */ /* 0x000fce0003f25270 */
[----:B------:R-:W-:Y:S06]  /*06c0*/  @!P0 BRA `(.L_x_2) ;  /* 0x00000000009c8947 */ /* 0x000fec0003800000 */
[----:B------:R-:W0:Y:S08]  /*06d0*/  LDC.64 R4, c[0x0][0x388] ;  /* 0x0000e200ff047b82 */ /* 0x000e300000000a00 */
[----:B------:R-:W1:Y:S08]  /*06e0*/  LDC.64 R6, c[0x0][0x390] ;  /* 0x0000e400ff067b82 */ /* 0x000e700000000a00 */
[----:B--2---:R-:W2:Y:S01]  /*06f0*/  LDC.64 R8, c[0x0][0x380] ;  /* 0x0000e000ff087b82 */ /* 0x004ea20000000a00 */
[----:B0-----:R-:W-:-:S05]  /*0700*/  IMAD.WIDE.U32 R4, R0, 0x4, R4 ;  /* 0x0000000400047825 */ /* 0x001fca00078e0004 */
[----:B------:R-:W3:Y:S01]  /*0710*/  LDG.E R3, desc[UR10][R4.64] ;  /* 0x0000000a04037981 */ /* 0x000ee2000c1e1900 */
[----:B-1----:R-:W-:-:S05]  /*0720*/  IMAD.WIDE.U32 R6, R0, 0x4, R6 ;  /* 0x0000000400067825 */ /* 0x002fca00078e0006 */
[----:B------:R-:W3:Y:S01]  /*0730*/  LDG.E R10, desc[UR10][R6.64] ;  /* 0x0000000a060a7981 */ /* 0x000ee2000c1e1900 */
[----:B--2---:R-:W-:-:S04]  /*0740*/  IMAD.WIDE.U32 R8, R0, 0x4, R8 ;  /* 0x0000000400087825 */ /* 0x004fc800078e0008 */
[----:B---3--:R-:W-:-:S05]  /*0750*/  FADD R3, R3, R10 ;  /* 0x0000000a03037221 */ /* 0x008fca0000000000 */
        /* <DEDUP_REMOVED lines=13> */
[----:B0-----:R-:W4:Y:S04]  /*0830*/  LDG.E R3, desc[UR10][R4.64+0x10] ;  /* 0x0000100a04037981 */ /* 0x001f28000c1e1900 */
[----:B------:R-:W4:Y:S02]  /*0840*/  LDG.E R10, desc[UR10][R6.64+0x10] ;  /* 0x0000100a060a7981 */ /* 0x000f24000c1e1900 */
        /* <DEDUP_REMOVED lines=10> */
[----:B------:R-:W2:Y:S04]  /*08f0*/  LDG.E R10, desc[UR10][R4.64+0x1c] ;  /* 0x00001c0a040a7981 */ /* 0x000ea8000c1e1900 */
[----:B---3--:R-:W2:Y:S01]  /*0900*/  LDG.E R15, desc[UR10][R6.64+0x1c] ;  /* 0x00001c0a060f7981 */ /* 0x008ea2000c1e1900 */
[----:B------:R-:W-:Y:S01]  /*0910*/  IADD3 R0, PT, PT, R0, 0x8, RZ ;  /* 0x0000000800007810 */ /* 0x000fe20007ffe0ff */
[----:B--2---:R-:W-:-:S05]  /*0920*/  FADD R15, R10, R15 ;  /* 0x0000000f0a0f7221 */ /* 0x004fca0000000000 */
[----:B------:R0:W-:Y:S02]  /*0930*/  STG.E desc[UR10][R8.64+0x1c], R15 ;  /* 0x00001c0f08007986 */ /* 0x0001e4000c10190a */
.L_x_2:
[----:B------:R-:W-:Y:S05]  /*0940*/  @!P1 EXIT ;  /* 0x000000000000994d */ /* 0x000fea0003800000 */
[----:B------:R-:W-:Y:S02]  /*0950*/  ISETP.GE.U32.AND P0, PT, R14, 0x4, PT ;  /* 0x000000040e00780c */ /* 0x000fe40003f06070 */
[----:B------:R-:W-:-:S04]  /*0960*/  LOP3.LUT R2, R2, 0x3, RZ, 0xc0, !PT ;  /* 0x0000000302027812 */ /* 0x000fc800078ec0ff */
[----:B------:R-:W-:-:S07]  /*0970*/  ISETP.NE.AND P1, PT, R2, RZ, PT ;  /* 0x000000ff0200720c */ /* 0x000fce0003f25270 */
[----:B------:R-:W-:Y:S06]  /*0980*/  @!P0 BRA `(.L_x_3) ;  /* 0x00000000005c8947 */ /* 0x000fec0003800000 */
[----:B------:R-:W1:Y:S08]  /*0990*/  LDC.64 R4, c[0x0][0x388] ;  /* 0x0000e200ff047b82 */ /* 0x000e700000000a00 */
[----:B------:R-:W3:Y:S08]  /*09a0*/  LDC.64 R6, c[0x0][0x390] ;  /* 0x0000e400ff067b82 */ /* 0x000ef00000000a00 */
[----:B0-2---:R-:W0:Y:S01]  /*09b0*/  LDC.64 R8, c[0x0][0x380] ;  /* 0x0000e000ff087b82 */ /* 0x005e220000000a00 */
[----:B-1----:R-:W-:-:S05]  /*09c0*/  IMAD.WIDE.U32 R4, R0, 0x4, R4 ;  /* 0x0000000400047825 */ /* 0x002fca00078e0004 */
[----:B------:R-:W2:Y:S01]  /*09d0*/  LDG.E R3, desc[UR10][R4.64] ;  /* 0x0000000a04037981 */ /* 0x000ea2000c1e1900 */
[----:B---3--:R-:W-:-:S05]  /*09e0*/  IMAD.WIDE.U32 R6, R0, 0x4, R6 ;  /* 0x0000000400067825 */ /* 0x008fca00078e0006 */
[----:B------:R-:W2:Y:S01]  /*09f0*/  LDG.E R10, desc[UR10][R6.64] ;  /* 0x0000000a060a7981 */ /* 0x000ea2000c1e1900 */
[----:B0-----:R-:W-:-:S04]  /*0a00*/  IMAD.WIDE.U32 R8, R0, 0x4, R8 ;  /* 0x0000000400087825 */ /* 0x001fc800078e0008 */
[----:B--2---:R-:W-:-:S05]  /*0a10*/  FADD R3, R3, R10 ;  /* 0x0000000a03037221 */ /* 0x004fca0000000000 */
        /* <DEDUP_REMOVED lines=9> */
[----:B------:R-:W2:Y:S04]  /*0ab0*/  LDG.E R10, desc[UR10][R4.64+0xc] ;  /* 0x00000c0a040a7981 */ /* 0x000ea8000c1e1900 */
[----:B------:R-:W2:Y:S01]  /*0ac0*/  LDG.E R15, desc[UR10][R6.64+0xc] ;  /* 0x00000c0a060f7981 */ /* 0x000ea2000c1e1900 */
[----:B------:R-:W-:Y:S01]  /*0ad0*/  IADD3 R0, PT, PT, R0, 0x4, RZ ;  /* 0x0000000400007810 */ /* 0x000fe20007ffe0ff */
[----:B--2---:R-:W-:-:S05]  /*0ae0*/  FADD R15, R10, R15 ;  /* 0x0000000f0a0f7221 */ /* 0x004fca0000000000 */
[----:B------:R1:W-:Y:S02]  /*0af0*/  STG.E desc[UR10][R8.64+0xc], R15 ;  /* 0x00000c0f08007986 */ /* 0x0003e4000c10190a */
.L_x_3:
[----:B------:R-:W-:Y:S05]  /*0b00*/  @!P1 EXIT ;  /* 0x000000000000994d */ /* 0x000fea0003800000 */
[----:B------:R-:W3:Y:S08]  /*0b10*/  LDC.64 R4, c[0x0][0x380] ;  /* 0x0000e000ff047b82 */ /* 0x000ef00000000a00 */
[----:B------:R-:W4:Y:S08]  /*0b20*/  LDC.64 R6, c[0x0][0x390] ;  /* 0x0000e400ff067b82 */ /* 0x000f300000000a00 */
[----:B012---:R-:W0:Y:S01]  /*0b30*/  LDC.64 R8, c[0x0][0x388] ;  /* 0x0000e200ff087b82 */ /* 0x007e220000000a00 */
[----:B---3--:R-:W-:-:S04]  /*0b40*/  IMAD.WIDE.U32 R4, R0, 0x4, R4 ;  /* 0x0000000400047825 */ /* 0x008fc800078e0004 */
[----:B------:R-:W-:Y:S01]  /*0b50*/  IMAD.MOV.U32 R10, RZ, RZ, R4 ;  /* 0x000000ffff0a7224 */ /* 0x000fe200078e0004 */
[----:B------:R-:W-:Y:S01]  /*0b60*/  MOV R13, R5 ;  /* 0x00000005000d7202 */ /* 0x000fe20000000f00 */
[----:B----4-:R-:W-:-:S05]  /*0b70*/  IMAD.WIDE.U32 R6, R0, 0x4, R6 ;  /* 0x0000000400067825 */ /* 0x010fca00078e0006 */
[----:B------:R-:W-:Y:S01]  /*0b80*/  MOV R11, R7 ;  /* 0x00000007000b7202 */ /* 0x000fe20000000f00 */
[----:B0-----:R-:W-:Y:S01]  /*0b90*/  IMAD.WIDE.U32 R8, R0, 0x4, R8 ;  /* 0x0000000400087825 */ /* 0x001fe200078e0008 */
[----:B------:R-:W-:-:S07]  /*0ba0*/  IADD3 R0, PT, PT, -R2, RZ, RZ ;  /* 0x000000ff02007210 */ /* 0x000fce0007ffe1ff */
.L_x_4:
[----:B0-----:R-:W-:Y:S01]  /*0bb0*/  IMAD.MOV.U32 R2, RZ, RZ, R8 ;  /* 0x000000ffff027224 */ /* 0x001fe200078e0008 */
[----:B------:R-:W-:Y:S02]  /*0bc0*/  MOV R5, R11 ;  /* 0x0000000b00057202 */ /* 0x000fe40000000f00 */
[----:B------:R-:W-:Y:S02]  /*0bd0*/  MOV R3, R9 ;  /* 0x0000000900037202 */ /* 0x000fe40000000f00 */
[----:B------:R-:W-:-:S03]  /*0be0*/  MOV R4, R6 ;  /* 0x0000000600047202 */ /* 0x000fc60000000f00 */
[----:B------:R0:W2:Y:S04]  /*0bf0*/  LDG.E R2, desc[UR10][R2.64] ;  /* 0x0000000a02027981 */ /* 0x0000a8000c1e1900 */
[----:B------:R-:W2:Y:S01]  /*0c00*/  LDG.E R5, desc[UR10][R4.64] ;  /* 0x0000000a04057981 */ /* 0x000ea2000c1e1900 */
[----:B------:R-:W-:Y:S02]  /*0c10*/  IADD3 R0, PT, PT, R0, 0x1, RZ ;  /* 0x0000000100007810 */ /* 0x000fe40007ffe0ff */
[----:B------:R-:W-:Y:S02]  /*0c20*/  IADD3 R6, P2, PT, R6, 0x4, RZ ;  /* 0x0000000406067810 */ /* 0x000fe40007f5e0ff */
[----:B------:R-:W-:Y:S01]  /*0c30*/  ISETP.NE.AND P0, PT, R0, RZ, PT ;  /* 0x000000ff0000720c */ /* 0x000fe20003f05270 */
[----:B0-----:R-:W-:Y:S01]  /*0c40*/  IMAD.MOV.U32 R3, RZ, RZ, R13 ;  /* 0x000000ffff037224 */ /* 0x001fe200078e000d */
[----:B------:R-:W-:-:S02]  /*0c50*/  IADD3 R8, P3, PT, R8, 0x4, RZ ;  /* 0x0000000408087810 */ /* 0x000fc40007f7e0ff */
[----:B------:R-:W-:Y:S02]  /*0c60*/  IADD3.X R11, PT, PT, RZ, R11, RZ, P2, !PT ;  /* 0x0000000bff0b7210 */ /* 0x000fe400017fe4ff */
[----:B------:R-:W-:Y:S01]  /*0c70*/  IADD3.X R9, PT, PT, RZ, R9, RZ, P3, !PT ;  /* 0x00000009ff097210 */ /* 0x000fe20001ffe4ff */
[----:B--2---:R-:W-:Y:S01]  /*0c80*/  FADD R7, R2, R5 ;  /* 0x0000000502077221 */ /* 0x004fe20000000000 */
[----:B------:R-:W-:Y:S02]  /*0c90*/  MOV R2, R10 ;  /* 0x0000000a00027202 */ /* 0x000fe40000000f00 */
[----:B------:R-:W-:-:S03]  /*0ca0*/  IADD3 R10, P1, PT, R10, 0x4, RZ ;  /* 0x000000040a0a7810 */ /* 0x000fc60007f3e0ff */
[----:B------:R0:W-:Y:S01]  /*0cb0*/  STG.E desc[UR10][R2.64], R7 ;  /* 0x0000000702007986 */ /* 0x0001e2000c10190a */
[----:B------:R-:W-:Y:S01]  /*0cc0*/  IADD3.X R13, PT, PT, RZ, R13, RZ, P1, !PT ;  /* 0x0000000dff0d7210 */ /* 0x000fe20000ffe4ff */
[----:B------:R-:W-:Y:S08]  /*0cd0*/  @P0 BRA `(.L_x_4) ;  /* 0xfffffffc00b40947 */ /* 0x000ff0000383ffff */
[----:B------:R-:W-:Y:S05]  /*0ce0*/  EXIT ;  /* 0x000000000000794d */ /* 0x000fea0003800000 */
.L_x_5:
[----:B------:R-:W-:-:S00]  /*0cf0*/  BRA `(.L_x_5) ;  /* 0xfffffffc00fc7947 */ /* 0x000fc0000383ffff */
[----:B------:R-:W-:-:S00]  /*0d00*/  NOP ;  /* 0x0000000000007918 */ /* 0x000fc00000000000 */
[----:B------:R-:W-:-:S00]  /*0d10*/  NOP ;  /* 0x0000000000007918 */ /* 0x000fc00000000000 */
[----:B------:R-:W-:-:S00]  /*0d20*/  NOP ;  /* 0x0000000000007918 */ /* 0x000fc00000000000 */
[----:B------:R-:W-:-:S00]  /*0d30*/  NOP ;  /* 0x0000000000007918 */ /* 0x000fc00000000000 */
[----:B------:R-:W-:-:S00]  /*0d40*/  NOP ;  /* 0x0000000000007918 */ /* 0x000fc00000000000 */
[----:B------:R-:W-:-:S00]  /*0d50*/  NOP ;  /* 0x0000000000007918 */ /* 0x000fc00000000000 */
[----:B------:R-:W-:-:S00]  /*0d60*/  NOP ;  /* 0x0000000000007918 */ /* 0x000fc00000000000 */
[----:B------:R-:W-:-:S00]  /*0d70*/  NOP ;  /* 0x0000000000007918 */ /* 0x000fc00000000000 */
.L_x_6:


//--------------------- .nv.shared.reserved.0     --------------------------
	.section	.nv.shared.reserved.0,"aw",@nobits
	.weak		__nv_reservedSMEM_offset_0_alias
	.size		__nv_reservedSMEM_offset_0_alias, 0, 64
	.other		__nv_reservedSMEM_offset_0_alias,@"STO_CUDA_RESERVED_SHARED STV_DEFAULT"
__nv_reservedSMEM_offset_0_alias:
	.zero		0
	.zero		64


//--------------------- .nv.constant0._Z9VectorAddPfS_S_i --------------------------
	.section	.nv.constant0._Z9VectorAddPfS_S_i,"a",@progbits
	.sectionflags	@""
	.align	4
.nv.constant0._Z9VectorAddPfS_S_i:
	.zero		924


//--------------------- SYMBOLS --------------------------

	.type		.nv.reservedSmem.offset0,@object
	.size		.nv.reservedSmem.offset0,0x4
